	.headerflags	@"EF_CUDA_TEXMODE_UNIFIED EF_CUDA_64BIT_ADDRESS EF_CUDA_ACCELERATORS EF_CUDA_SM90 EF_CUDA_VIRTUAL_SM(EF_CUDA_SM90)"
	.elftype	@"ET_EXEC"


//--------------------- .nv.info                  --------------------------
	.section	.nv.info,"",@"SHT_CUDA_INFO"
	.align	4


	//----- nvinfo : EIATTR_REGCOUNT
	.align		4
        /*0000*/ 	.byte	0x04, 0x2f
        /*0002*/ 	.short	(.L_3 - .L_2)
	.align		4
.L_2:
        /*0004*/ 	.word	index@(triton_poi_fused__native_batch_norm_legit_no_training_convolution_23)
        /*0008*/ 	.word	0x00000020


	//----- nvinfo : EIATTR_MIN_STACK_SIZE
	.align		4
.L_3:
        /*000c*/ 	.byte	0x04, 0x12
        /*000e*/ 	.short	(.L_5 - .L_4)
	.align		4
.L_4:
        /*0010*/ 	.word	index@(triton_poi_fused__native_batch_norm_legit_no_training_convolution_23)
        /*0014*/ 	.word	0x00000000


	//----- nvinfo : EIATTR_FRAME_SIZE
	.align		4
.L_5:
        /*0018*/ 	.byte	0x04, 0x11
        /*001a*/ 	.short	(.L_7 - .L_6)
	.align		4
.L_6:
        /*001c*/ 	.word	index@(triton_poi_fused__native_batch_norm_legit_no_training_convolution_23)
        /*0020*/ 	.word	0x00000000


	//----- nvinfo : EIATTR_MIN_STACK_SIZE
	.align		4
.L_7:
        /*0024*/ 	.byte	0x04, 0x12
        /*0026*/ 	.short	(.L_9 - .L_8)
	.align		4
.L_8:
        /*0028*/ 	.word	index@(triton_poi_fused__native_batch_norm_legit_no_training_convolution_23)
        /*002c*/ 	.word	0x00000000
.L_9:


//--------------------- .nv.info.triton_poi_fused__native_batch_norm_legit_no_training_convolution_23 --------------------------
	.section	.nv.info.triton_poi_fused__native_batch_norm_legit_no_training_convolution_23,"",@"SHT_CUDA_INFO"
	.sectionflags	@""
	.align	4


	//----- nvinfo : EIATTR_CUDA_API_VERSION
	.align		4
        /*0000*/ 	.byte	0x04, 0x37
        /*0002*/ 	.short	(.L_11 - .L_10)
.L_10:
        /*0004*/ 	.word	0x0000007c


	//----- nvinfo : EIATTR_KPARAM_INFO
	.align		4
.L_11:
        /*0008*/ 	.byte	0x04, 0x17
        /*000a*/ 	.short	(.L_13 - .L_12)
.L_12:
        /*000c*/ 	.word	0x00000000
        /*0010*/ 	.short	0x0007
        /*0012*/ 	.short	0x0038
        /*0014*/ 	.byte	0x00, 0xf0, 0x11, 0x00


	//----- nvinfo : EIATTR_KPARAM_INFO
	.align		4
.L_13:
        /*0018*/ 	.byte	0x04, 0x17
        /*001a*/ 	.short	(.L_15 - .L_14)
.L_14:
        /*001c*/ 	.word	0x00000000
        /*0020*/ 	.short	0x0006
        /*0022*/ 	.short	0x0030
        /*0024*/ 	.byte	0x00, 0xf4, 0x21, 0x00


	//----- nvinfo : EIATTR_KPARAM_INFO
	.align		4
.L_15:
        /*0028*/ 	.byte	0x04, 0x17
        /*002a*/ 	.short	(.L_17 - .L_16)
.L_16:
        /*002c*/ 	.word	0x00000000
        /*0030*/ 	.short	0x0005
        /*0032*/ 	.short	0x0028
        /*0034*/ 	.byte	0x00, 0xf4, 0x21, 0x00


	//----- nvinfo : EIATTR_KPARAM_INFO
	.align		4
.L_17:
        /*0038*/ 	.byte	0x04, 0x17
        /*003a*/ 	.short	(.L_19 - .L_18)
.L_18:
        /*003c*/ 	.word	0x00000000
        /*0040*/ 	.short	0x0004
        /*0042*/ 	.short	0x0020
        /*0044*/ 	.byte	0x00, 0xf4, 0x21, 0x00


	//----- nvinfo : EIATTR_KPARAM_INFO
	.align		4
.L_19:
        /*0048*/ 	.byte	0x04, 0x17
        /*004a*/ 	.short	(.L_21 - .L_20)
.L_20:
        /*004c*/ 	.word	0x00000000
        /*0050*/ 	.short	0x0003
        /*0052*/ 	.short	0x0018
        /*0054*/ 	.byte	0x00, 0xf4, 0x21, 0x00


	//----- nvinfo : EIATTR_KPARAM_INFO
	.align		4
.L_21:
        /*0058*/ 	.byte	0x04, 0x17
        /*005a*/ 	.short	(.L_23 - .L_22)
.L_22:
        /*005c*/ 	.word	0x00000000
        /*0060*/ 	.short	0x0002
        /*0062*/ 	.short	0x0010
        /*0064*/ 	.byte	0x00, 0xf4, 0x21, 0x00


	//----- nvinfo : EIATTR_KPARAM_INFO
	.align		4
.L_23:
        /*0068*/ 	.byte	0x04, 0x17
        /*006a*/ 	.short	(.L_25 - .L_24)
.L_24:
        /*006c*/ 	.word	0x00000000
        /*0070*/ 	.short	0x0001
        /*0072*/ 	.short	0x0008
        /*0074*/ 	.byte	0x00, 0xf4, 0x21, 0x00


	//----- nvinfo : EIATTR_KPARAM_INFO
	.align		4
.L_25:
        /*0078*/ 	.byte	0x04, 0x17
        /*007a*/ 	.short	(.L_27 - .L_26)
.L_26:
        /*007c*/ 	.word	0x00000000
        /*0080*/ 	.short	0x0000
        /*0082*/ 	.short	0x0000
        /*0084*/ 	.byte	0x00, 0xf4, 0x21, 0x00


	//----- nvinfo : EIATTR_SPARSE_MMA_MASK
	.align		4
.L_27:
        /*0088*/ 	.byte	0x03, 0x50
        /*008a*/ 	.short	0x0000


	//----- nvinfo : EIATTR_MAXREG_COUNT
	.align		4
        /*008c*/ 	.byte	0x03, 0x1b
        /*008e*/ 	.short	0x00ff


	//----- nvinfo : EIATTR_EXIT_INSTR_OFFSETS
	.align		4
        /*0090*/ 	.byte	0x04, 0x1c
        /*0092*/ 	.short	(.L_29 - .L_28)


	//   ....[0]....
.L_28:
        /*0094*/ 	.word	0x00000750


	//   ....[1]....
        /*0098*/ 	.word	0x00000770


	//----- nvinfo : EIATTR_REQNTID
	.align		4
.L_29:
        /*009c*/ 	.byte	0x04, 0x10
        /*009e*/ 	.short	(.L_31 - .L_30)
.L_30:
        /*00a0*/ 	.word	0x00000080
        /*00a4*/ 	.word	0x00000001
        /*00a8*/ 	.word	0x00000001


	//----- nvinfo : EIATTR_CBANK_PARAM_SIZE
	.align		4
.L_31:
        /*00ac*/ 	.byte	0x03, 0x19
        /*00ae*/ 	.short	0x003c


	//----- nvinfo : EIATTR_PARAM_CBANK
	.align		4
        /*00b0*/ 	.byte	0x04, 0x0a
        /*00b2*/ 	.short	(.L_33 - .L_32)
	.align		4
.L_32:
        /*00b4*/ 	.word	index@(.nv.constant0.triton_poi_fused__native_batch_norm_legit_no_training_convolution_23)
        /*00b8*/ 	.short	0x0210
        /*00ba*/ 	.short	0x003c


	//----- nvinfo : EIATTR_SW_WAR
	.align		4
.L_33:
        /*00bc*/ 	.byte	0x04, 0x36
        /*00be*/ 	.short	(.L_35 - .L_34)
.L_34:
        /*00c0*/ 	.word	0x00000008
.L_35:


//--------------------- .nv.callgraph             --------------------------
	.section	.nv.callgraph,"",@"SHT_CUDA_CALLGRAPH"
	.align	4
	.sectionentsize	8
	.align		4
        /*0000*/ 	.word	0x00000000
	.align		4
        /*0004*/ 	.word	0xffffffff
	.align		4
        /*0008*/ 	.word	0x00000000
	.align		4
        /*000c*/ 	.word	0xfffffffe
	.align		4
        /*0010*/ 	.word	0x00000000
	.align		4
        /*0014*/ 	.word	0xfffffffd
	.align		4
        /*0018*/ 	.word	0x00000000
	.align		4
        /*001c*/ 	.word	0xfffffffc


//--------------------- .nv.constant4             --------------------------
	.section	.nv.constant4,"a",@progbits
	.align	8
	.align		8
.nv.constant4:
        /*0000*/ 	.dword	_$_str
	.align		8
        /*0008*/ 	.dword	_$_str_$_2


//--------------------- .text.triton_poi_fused__native_batch_norm_legit_no_training_convolution_23 --------------------------
	.section	.text.triton_poi_fused__native_batch_norm_legit_no_training_convolution_23,"ax",@progbits
	.align	128
        .global         triton_poi_fused__native_batch_norm_legit_no_training_convolution_23
        .type           triton_poi_fused__native_batch_norm_legit_no_training_convolution_23,@function
        .size           triton_poi_fused__native_batch_norm_legit_no_training_convolution_23,(.L_x_1 - triton_poi_fused__native_batch_norm_legit_no_training_convolution_23)
        .other          triton_poi_fused__native_batch_norm_legit_no_training_convolution_23,@"STO_CUDA_ENTRY STV_DEFAULT"
triton_poi_fused__native_batch_norm_legit_no_training_convolution_23:
.text.triton_poi_fused__native_batch_norm_legit_no_training_convolution_23:
[----:B------:R-:W0:Y:S01]  /*0000*/  LDC R1, c[0x0][0x28] ;  /* 0x00000a00ff017b82 */ /* 0x000e220000000800 */
[----:B------:R-:W1:Y:S07]  /*0010*/  S2R R0, SR_TID.X ;  /* 0x0000000000007919 */ /* 0x000e6e0000002100 */
[----:B------:R-:W2:Y:S01]  /*0020*/  LDC.64 R6, c[0x0][0x228] ;  /* 0x00008a00ff067b82 */ /* 0x000ea20000000a00 */
[----:B------:R-:W-:Y:S01]  /*0030*/  ULDC.64 UR4, c[0x0][0x208] ;  /* 0x0000820000047ab9 */ /* 0x000fe20000000a00 */
[----:B------:R-:W3:Y:S06]  /*0040*/  S2R R3, SR_CTAID.X ;  /* 0x0000000000037919 */ /* 0x000eec0000002500 */
[----:B------:R-:W4:Y:S08]  /*0050*/  LDC.64 R14, c[0x0][0x218] ;  /* 0x00008600ff0e7b82 */ /* 0x000f300000000a00 */
[----:B------:R-:W5:Y:S01]  /*0060*/  LDC.64 R26, c[0x0][0x210] ;  /* 0x00008400ff1a7b82 */ /* 0x000f620000000a00 */
[----:B-1----:R-:W-:-:S04]  /*0070*/  SHF.L.U32 R0, R0, 0x2, RZ ;  /* 0x0000000200007819 */ /* 0x002fc800000006ff */
[----:B------:R-:W-:-:S04]  /*0080*/  LOP3.LUT R0, R0, 0x1fc, RZ, 0xc0, !PT ;  /* 0x000001fc00007812 */ /* 0x000fc800078ec0ff */
[----:B---3--:R-:W-:-:S04]  /*0090*/  LEA R0, R3, R0, 0x9 ;  /* 0x0000000003007211 */ /* 0x008fc800078e48ff */
[----:B------:R-:W-:Y:S01]  /*00a0*/  IADD3 R23, R0, 0x2, RZ ;  /* 0x0000000200177810 */ /* 0x000fe20007ffe0ff */
[C---:B------:R-:W-:Y:S01]  /*00b0*/  IMAD.HI R2, R0.reuse, 0x1b4e81b5, RZ ;  /* 0x1b4e81b500027827 */ /* 0x040fe200078e02ff */
[----:B------:R-:W-:-:S03]  /*00c0*/  ISETP.GE.AND P0, PT, R0, 0x9600, PT ;  /* 0x000096000000780c */ /* 0x000fc60003f06270 */
[----:B------:R-:W-:Y:S01]  /*00d0*/  IMAD.HI R4, R23, 0x1b4e81b5, RZ ;  /* 0x1b4e81b517047827 */ /* 0x000fe200078e02ff */
[----:B------:R-:W-:-:S04]  /*00e0*/  SHF.R.U32.HI R3, RZ, 0x1f, R2 ;  /* 0x0000001fff037819 */ /* 0x000fc80000011602 */
[----:B------:R-:W-:Y:S02]  /*00f0*/  LEA.HI.SX32 R3, R2, R3, 0x1c ;  /* 0x0000000302037211 */ /* 0x000fe400078fe2ff */
[----:B------:R-:W-:-:S03]  /*0100*/  SHF.R.U32.HI R5, RZ, 0x1f, R4 ;  /* 0x0000001fff057819 */ /* 0x000fc60000011604 */
[----:B------:R-:W-:Y:S01]  /*0110*/  IMAD R29, R3, -0x96, R0 ;  /* 0xffffff6a031d7824 */ /* 0x000fe200078e0200 */
[----:B------:R-:W-:Y:S02]  /*0120*/  CS2R R2, SRZ ;  /* 0x0000000000027805 */ /* 0x000fe4000001ff00 */
[----:B------:R-:W-:Y:S01]  /*0130*/  LEA.HI.SX32 R4, R4, R5, 0x1c ;  /* 0x0000000504047211 */ /* 0x000fe200078fe2ff */
[----:B--2---:R-:W-:-:S04]  /*0140*/  IMAD.WIDE R10, R29, 0x4, R6 ;  /* 0x000000041d0a7825 */ /* 0x004fc800078e0206 */
[----:B------:R-:W-:Y:S01]  /*0150*/  IMAD R23, R4, -0x96, R23 ;  /* 0xffffff6a04177824 */ /* 0x000fe200078e0217 */
[----:B------:R1:W2:Y:S01]  /*0160*/  @!P0 LDG.E.EL.64 R2, desc[UR4][R10.64] ;  /* 0x000000040a028981 */ /* 0x0002a2000c2e1b00 */
[----:B------:R-:W-:Y:S02]  /*0170*/  CS2R R4, SRZ ;  /* 0x0000000000047805 */ /* 0x000fe4000001ff00 */
[----:B------:R-:W-:-:S05]  /*0180*/  IMAD.WIDE R12, R23, 0x4, R6 ;  /* 0x00000004170c7825 */ /* 0x000fca00078e0206 */
[----:B------:R3:W2:Y:S01]  /*0190*/  @!P0 LDG.E.EL.64 R4, desc[UR4][R12.64] ;  /* 0x000000040c048981 */ /* 0x0006a2000c2e1b00 */
[----:B------:R-:W-:Y:S02]  /*01a0*/  CS2R R18, SRZ ;  /* 0x0000000000127805 */ /* 0x000fe4000001ff00 */
[----:B------:R-:W-:Y:S02]  /*01b0*/  CS2R R8, SRZ ;  /* 0x0000000000087805 */ /* 0x000fe4000001ff00 */
[----:B-1----:R-:W-:Y:S01]  /*01c0*/  CS2R R10, SRZ ;  /* 0x00000000000a7805 */ /* 0x002fe2000001ff00 */
[----:B----4-:R-:W-:-:S04]  /*01d0*/  IMAD.WIDE R6, R29, 0x4, R14 ;  /* 0x000000041d067825 */ /* 0x010fc800078e020e */
[----:B-----5:R-:W-:Y:S01]  /*01e0*/  IMAD.WIDE R26, R0, 0x4, R26 ;  /* 0x00000004001a7825 */ /* 0x020fe200078e021a */
[----:B------:R-:W4:Y:S04]  /*01f0*/  @!P0 LDG.E.EL.64 R18, desc[UR4][R6.64] ;  /* 0x0000000406128981 */ /* 0x000f28000c2e1b00 */
[----:B------:R-:W4:Y:S01]  /*0200*/  @!P0 LDG.E.128 R8, desc[UR4][R26.64] ;  /* 0x000000041a088981 */ /* 0x000f22000c1e1d00 */
[----:B---3--:R-:W-:Y:S01]  /*0210*/  IMAD.WIDE R12, R23, 0x4, R14 ;  /* 0x00000004170c7825 */ /* 0x008fe200078e020e */
[----:B------:R-:W-:-:S06]  /*0220*/  CS2R R16, SRZ ;  /* 0x0000000000107805 */ /* 0x000fcc000001ff00 */
[----:B------:R1:W3:Y:S02]  /*0230*/  @!P0 LDG.E.EL.64 R16, desc[UR4][R12.64] ;  /* 0x000000040c108981 */ /* 0x0002e4000c2e1b00 */
[----:B-1----:R-:W-:Y:S01]  /*0240*/  CS2R R12, SRZ ;  /* 0x00000000000c7805 */ /* 0x002fe2000001ff00 */
[----:B--2---:R-:W-:Y:S01]  /*0250*/  FADD R14, R2, 9.9999997473787516356e-06 ;  /* 0x3727c5ac020e7421 */ /* 0x004fe20000000000 */
[----:B------:R-:W-:Y:S02]  /*0260*/  FADD R21, R3, 9.9999997473787516356e-06 ;  /* 0x3727c5ac03157421 */ /* 0x000fe40000000000 */
[----:B------:R-:W1:Y:S01]  /*0270*/  LDC.64 R2, c[0x0][0x220] ;  /* 0x00008800ff027b82 */ /* 0x000e620000000a00 */
[----:B------:R2:W5:Y:S01]  /*0280*/  MUFU.SQRT R28, R14 ;  /* 0x0000000e001c7308 */ /* 0x0005620000002000 */
[----:B------:R-:W-:Y:S01]  /*0290*/  FADD R20, R4, 9.9999997473787516356e-06 ;  /* 0x3727c5ac04147421 */ /* 0x000fe20000000000 */
[----:B------:R-:W-:Y:S01]  /*02a0*/  FADD R5, R5, 9.9999997473787516356e-06 ;  /* 0x3727c5ac05057421 */ /* 0x000fe20000000000 */
[----:B------:R-:W-:-:S05]  /*02b0*/  HFMA2.MMA R4, -RZ, RZ, 1.625, 0 ;  /* 0x3e800000ff047435 */ /* 0x000fca00000001ff */
[----:B------:R-:W4:Y:S01]  /*02c0*/  MUFU.SQRT R21, R21 ;  /* 0x0000001500157308 */ /* 0x000f220000002000 */
[----:B--2---:R-:W-:Y:S02]  /*02d0*/  CS2R R14, SRZ ;  /* 0x00000000000e7805 */ /* 0x004fe4000001ff00 */
[----:B-----5:R-:W-:-:S05]  /*02e0*/  FSETP.GT.AND P5, PT, R28, 8.50705917302346158658e+37, PT ;  /* 0x7e8000001c00780b */ /* 0x020fca0003fa4000 */
[----:B------:R-:W2:Y:S01]  /*02f0*/  MUFU.SQRT R20, R20 ;  /* 0x0000001400147308 */ /* 0x000ea20000002000 */
[----:B------:R-:W-:Y:S02]  /*0300*/  FSETP.GEU.AND P2, PT, R28, 1.175494350822287508e-38, PT ;  /* 0x008000001c00780b */ /* 0x000fe40003f4e000 */
[----:B------:R-:W-:Y:S02]  /*0310*/  FSEL R22, R4, 1, P5 ;  /* 0x3f80000004167808 */ /* 0x000fe40002800000 */
[----:B0---4-:R-:W-:-:S03]  /*0320*/  FSETP.GT.AND P1, PT, R21, 8.50705917302346158658e+37, PT ;  /* 0x7e8000001500780b */ /* 0x011fc60003f24000 */
[----:B------:R-:W0:Y:S01]  /*0330*/  MUFU.SQRT R5, R5 ;  /* 0x0000000500057308 */ /* 0x000e220000002000 */
[----:B------:R-:W-:Y:S01]  /*0340*/  FSETP.GEU.AND P3, PT, R21, 1.175494350822287508e-38, PT ;  /* 0x008000001500780b */ /* 0x000fe20003f6e000 */
[----:B-1----:R-:W-:-:S04]  /*0350*/  IMAD.WIDE R6, R29, 0x4, R2 ;  /* 0x000000041d067825 */ /* 0x002fc800078e0202 */
[----:B------:R-:W-:Y:S01]  /*0360*/  @P5 FMUL R28, R28, 0.25 ;  /* 0x3e8000001c1c5820 */ /* 0x000fe20000400000 */
[----:B------:R-:W-:Y:S01]  /*0370*/  @!P2 FMUL R22, R22, 16777216 ;  /* 0x4b8000001616a820 */ /* 0x000fe20000400000 */
[----:B--2---:R-:W-:Y:S02]  /*0380*/  FSETP.GT.AND P4, PT, R20, 8.50705917302346158658e+37, PT ;  /* 0x7e8000001400780b */ /* 0x004fe40003f84000 */
[----:B------:R-:W-:Y:S01]  /*0390*/  @!P2 FMUL R28, R28, 16777216 ;  /* 0x4b8000001c1ca820 */ /* 0x000fe20000400000 */
[----:B------:R-:W-:Y:S01]  /*03a0*/  FSETP.GEU.AND P5, PT, R20, 1.175494350822287508e-38, PT ;  /* 0x008000001400780b */ /* 0x000fe20003fae000 */
[----:B------:R1:W2:Y:S01]  /*03b0*/  @!P0 LDG.E.EL.64 R14, desc[UR4][R6.64] ;  /* 0x00000004060e8981 */ /* 0x0002a2000c2e1b00 */
[----:B------:R-:W-:-:S03]  /*03c0*/  @P1 FMUL R21, R21, 0.25 ;  /* 0x3e80000015151820 */ /* 0x000fc60000400000 */
[----:B------:R-:W4:Y:S01]  /*03d0*/  MUFU.RCP R28, R28 ;  /* 0x0000001c001c7308 */ /* 0x000f220000001000 */
[----:B0-----:R-:W-:Y:S01]  /*03e0*/  FSETP.GT.AND P6, PT, R5, 8.50705917302346158658e+37, PT ;  /* 0x7e8000000500780b */ /* 0x001fe20003fc4000 */
[----:B------:R-:W-:Y:S01]  /*03f0*/  @!P3 FMUL R21, R21, 16777216 ;  /* 0x4b8000001515b820 */ /* 0x000fe20000400000 */
[----:B------:R-:W-:Y:S02]  /*0400*/  FSETP.GEU.AND P2, PT, R5, 1.175494350822287508e-38, PT ;  /* 0x008000000500780b */ /* 0x000fe40003f4e000 */
[----:B------:R-:W-:-:S04]  /*0410*/  @P4 FMUL R20, R20, 0.25 ;  /* 0x3e80000014144820 */ /* 0x000fc80000400000 */
[----:B------:R-:W-:Y:S01]  /*0420*/  @!P5 FMUL R20, R20, 16777216 ;  /* 0x4b8000001414d820 */ /* 0x000fe20000400000 */
[----:B-1----:R-:W0:Y:S04]  /*0430*/  MUFU.RCP R6, R21 ;  /* 0x0000001500067308 */ /* 0x002e280000001000 */
[----:B------:R-:W-:-:S04]  /*0440*/  @P6 FMUL R5, R5, 0.25 ;  /* 0x3e80000005056820 */ /* 0x000fc80000400000 */
[----:B------:R1:W5:Y:S01]  /*0450*/  MUFU.RCP R7, R20 ;  /* 0x0000001400077308 */ /* 0x0003620000001000 */
[----:B------:R-:W-:Y:S01]  /*0460*/  @!P2 FMUL R5, R5, 16777216 ;  /* 0x4b8000000505a820 */ /* 0x000fe20000400000 */
[----:B-1----:R-:W1:Y:S06]  /*0470*/  LDC.64 R20, c[0x0][0x230] ;  /* 0x00008c00ff147b82 */ /* 0x002e6c0000000a00 */
[----:B------:R-:W0:Y:S01]  /*0480*/  MUFU.RCP R5, R5 ;  /* 0x0000000500057308 */ /* 0x000e220000001000 */
[----:B------:R-:W-:-:S04]  /*0490*/  IMAD.WIDE R24, R23, 0x4, R2 ;  /* 0x0000000417187825 */ /* 0x000fc800078e0202 */
[----:B----4-:R-:W-:Y:S01]  /*04a0*/  FMUL R2, R28, R22 ;  /* 0x000000161c027220 */ /* 0x010fe20000400000 */
[C---:B------:R-:W-:Y:S02]  /*04b0*/  FSEL R3, R4.reuse, 1, P1 ;  /* 0x3f80000004037808 */ /* 0x040fe40000800000 */
[C---:B------:R-:W-:Y:S01]  /*04c0*/  FSEL R22, R4.reuse, 1, P4 ;  /* 0x3f80000004167808 */ /* 0x040fe20002000000 */
[----:B------:R5:W4:Y:S01]  /*04d0*/  @!P0 LDG.E.EL.64 R12, desc[UR4][R24.64] ;  /* 0x00000004180c8981 */ /* 0x000b22000c2e1b00 */
[----:B------:R-:W-:Y:S01]  /*04e0*/  FSEL R4, R4, 1, P6 ;  /* 0x3f80000004047808 */ /* 0x000fe20003000000 */
[----:B------:R-:W-:Y:S02]  /*04f0*/  @!P3 FMUL R3, R3, 16777216 ;  /* 0x4b8000000303b820 */ /* 0x000fe40000400000 */
[----:B------:R-:W-:Y:S02]  /*0500*/  @!P5 FMUL R22, R22, 16777216 ;  /* 0x4b8000001616d820 */ /* 0x000fe40000400000 */
[----:B------:R-:W-:Y:S01]  /*0510*/  @!P2 FMUL R4, R4, 16777216 ;  /* 0x4b8000000404a820 */ /* 0x000fe20000400000 */
[----:B0-----:R-:W-:Y:S01]  /*0520*/  FMUL R3, R6, R3 ;  /* 0x0000000306037220 */ /* 0x001fe20000400000 */
[----:B-----5:R-:W-:-:S02]  /*0530*/  FMUL R24, R7, R22 ;  /* 0x0000001607187220 */ /* 0x020fc40000400000 */
[----:B------:R-:W-:Y:S01]  /*0540*/  FMUL R25, R5, R4 ;  /* 0x0000000405197220 */ /* 0x000fe20000400000 */
[----:B------:R-:W-:Y:S01]  /*0550*/  CS2R R6, SRZ ;  /* 0x0000000000067805 */ /* 0x000fe2000001ff00 */
[----:B-1----:R-:W-:-:S05]  /*0560*/  IMAD.WIDE R4, R29, 0x4, R20 ;  /* 0x000000041d047825 */ /* 0x002fca00078e0214 */
[----:B------:R0:W5:Y:S01]  /*0570*/  @!P0 LDG.E.EL.64 R6, desc[UR4][R4.64] ;  /* 0x0000000404068981 */ /* 0x000162000c2e1b00 */
[----:B------:R-:W-:Y:S01]  /*0580*/  IMAD.WIDE R20, R23, 0x4, R20 ;  /* 0x0000000417147825 */ /* 0x000fe200078e0214 */
[----:B0-----:R-:W-:-:S06]  /*0590*/  CS2R R4, SRZ ;  /* 0x0000000000047805 */ /* 0x001fcc000001ff00 */
[----:B------:R0:W5:Y:S02]  /*05a0*/  @!P0 LDG.E.EL.64 R4, desc[UR4][R20.64] ;  /* 0x0000000414048981 */ /* 0x000164000c2e1b00 */
[----:B0-----:R-:W0:Y:S01]  /*05b0*/  LDC.64 R20, c[0x0][0x238] ;  /* 0x00008e00ff147b82 */ /* 0x001e220000000a00 */
[----:B------:R-:W-:Y:S01]  /*05c0*/  FADD R9, R19, R9 ;  /* 0x0000000913097221 */ /* 0x000fe20000000000 */
[----:B------:R-:W-:Y:S01]  /*05d0*/  FADD R8, R18, R8 ;  /* 0x0000000812087221 */ /* 0x000fe20000000000 */
[----:B------:R-:W-:Y:S01]  /*05e0*/  CS2R R18, SRZ ;  /* 0x0000000000127805 */ /* 0x000fe2000001ff00 */
[----:B0-----:R-:W-:-:S04]  /*05f0*/  IMAD.WIDE R28, R29, 0x4, R20 ;  /* 0x000000041d1c7825 */ /* 0x001fc800078e0214 */
[----:B------:R-:W-:Y:S01]  /*0600*/  IMAD.WIDE R22, R23, 0x4, R20 ;  /* 0x0000000417167825 */ /* 0x000fe200078e0214 */
[----:B------:R-:W-:Y:S01]  /*0610*/  CS2R R20, SRZ ;  /* 0x0000000000147805 */ /* 0x000fe2000001ff00 */
[----:B------:R-:W5:Y:S05]  /*0620*/  @!P0 LDG.E.EL.64 R18, desc[UR4][R28.64] ;  /* 0x000000041c128981 */ /* 0x000f6a000c2e1b00 */
[----:B------:R0:W5:Y:S02]  /*0630*/  @!P0 LDG.E.EL.64 R20, desc[UR4][R22.64] ;  /* 0x0000000416148981 */ /* 0x000164000c2e1b00 */
[----:B0-----:R-:W0:Y:S01]  /*0640*/  LDC.64 R22, c[0x0][0x240] ;  /* 0x00009000ff167b82 */ /* 0x001e220000000a00 */
[----:B---3--:R-:W-:Y:S01]  /*0650*/  FADD R10, R16, R10 ;  /* 0x0000000a100a7221 */ /* 0x008fe20000000000 */
[----:B------:R-:W-:-:S05]  /*0660*/  FADD R11, R17, R11 ;  /* 0x0000000b110b7221 */ /* 0x000fca0000000000 */
[----:B------:R1:W-:Y:S01]  /*0670*/  @!P0 STG.E.128 desc[UR4][R26.64], R8 ;  /* 0x000000081a008986 */ /* 0x0003e2000c101d04 */
[----:B0-----:R-:W-:-:S04]  /*0680*/  IMAD.WIDE R22, R0, 0x4, R22 ;  /* 0x0000000400167825 */ /* 0x001fc800078e0216 */
[----:B--2---:R-:W-:-:S04]  /*0690*/  FADD R14, R8, -R14 ;  /* 0x8000000e080e7221 */ /* 0x004fc80000000000 */
[----:B------:R-:W-:Y:S01]  /*06a0*/  FMUL R17, R14, R2 ;  /* 0x000000020e117220 */ /* 0x000fe20000400000 */
[----:B------:R-:W-:-:S04]  /*06b0*/  FADD R14, R9, -R15 ;  /* 0x8000000f090e7221 */ /* 0x000fc80000000000 */
[----:B------:R-:W-:Y:S01]  /*06c0*/  FMUL R14, R14, R3 ;  /* 0x000000030e0e7220 */ /* 0x000fe20000400000 */
[----:B----4-:R-:W-:Y:S01]  /*06d0*/  FADD R15, R10, -R12 ;  /* 0x8000000c0a0f7221 */ /* 0x010fe20000000000 */
[----:B------:R-:W-:-:S03]  /*06e0*/  FADD R2, R11, -R13 ;  /* 0x8000000d0b027221 */ /* 0x000fc60000000000 */
[----:B------:R-:W-:Y:S01]  /*06f0*/  FMUL R15, R15, R24 ;  /* 0x000000180f0f7220 */ /* 0x000fe20000400000 */
[----:B------:R-:W-:Y:S01]  /*0700*/  FMUL R2, R2, R25 ;  /* 0x0000001902027220 */ /* 0x000fe20000400000 */
[----:B-----5:R-:W-:Y:S01]  /*0710*/  FFMA R13, R14, R7, R19 ;  /* 0x000000070e0d7223 */ /* 0x020fe20000000013 */
[----:B------:R-:W-:Y:S01]  /*0720*/  FFMA R12, R17, R6, R18 ;  /* 0x00000006110c7223 */ /* 0x000fe20000000012 */
[----:B------:R-:W-:Y:S01]  /*0730*/  FFMA R14, R15, R4, R20 ;  /* 0x000000040f0e7223 */ /* 0x000fe20000000014 */
[----:B------:R-:W-:Y:S01]  /*0740*/  FFMA R15, R2, R5, R21 ;  /* 0x00000005020f7223 */ /* 0x000fe20000000015 */
[----:B-1----:R-:W-:Y:S06]  /*0750*/  @P0 EXIT ;  /* 0x000000000000094d */ /* 0x002fec0003800000 */
[----:B------:R-:W-:Y:S01]  /*0760*/  STG.E.128 desc[UR4][R22.64], R12 ;  /* 0x0000000c16007986 */ /* 0x000fe2000c101d04 */
[----:B------:R-:W-:Y:S05]  /*0770*/  EXIT ;  /* 0x000000000000794d */ /* 0x000fea0003800000 */
.L_x_0:
[----:B------:R-:W-:-:S00]  /*0780*/  BRA `(.L_x_0) ;  /* 0xfffffffc00fc7947 */ /* 0x000fc0000383ffff */
[----:B------:R-:W-:-:S00]  /*0790*/  NOP ;  /* 0x0000000000007918 */ /* 0x000fc00000000000 */
        /* <DEDUP_REMOVED lines=14> */
.L_x_1:


//--------------------- .nv.global.init           --------------------------
	.section	.nv.global.init,"aw",@progbits
.nv.global.init:
	.type		_$_str,@object
	.size		_$_str,(_$_str_$_2 - _$_str)
_$_str:
        /*0000*/ 	.byte	0x5f, 0x5f, 0x43, 0x55, 0x44, 0x41, 0x5f, 0x46, 0x54, 0x5a, 0x00
	.type		_$_str_$_2,@object
	.size		_$_str_$_2,(.L_1 - _$_str_$_2)
_$_str_$_2:
        /*000b*/ 	.byte	0x5f, 0x5f, 0x43, 0x55, 0x44, 0x41, 0x5f, 0x50, 0x52, 0x45, 0x43, 0x5f, 0x53, 0x51, 0x52, 0x54
        /*001b*/ 	.byte	0x00
.L_1:


//--------------------- .nv.constant0.triton_poi_fused__native_batch_norm_legit_no_training_convolution_23 --------------------------
	.section	.nv.constant0.triton_poi_fused__native_batch_norm_legit_no_training_convolution_23,"a",@progbits
	.sectionflags	@""
	.align	4
.nv.constant0.triton_poi_fused__native_batch_norm_legit_no_training_convolution_23:
	.zero		588
